//
// Generated by NVIDIA NVVM Compiler
//
// Compiler Build ID: CL-36424714
// Cuda compilation tools, release 13.0, V13.0.88
// Based on NVVM 20.0.0
//

.version 9.0
.target sm_100
.address_size 64

	// .globl	_Z18sinwave_vbo_kernelP6float4jjf
.global .align 4 .b8 __cudart_i2opi_f[24] = {65, 144, 67, 60, 153, 149, 98, 219, 192, 221, 52, 245, 209, 87, 39, 252, 41, 21, 68, 78, 110, 131, 249, 162};

.visible .entry _Z18sinwave_vbo_kernelP6float4jjf(
	.param .u64 .ptr .align 1 _Z18sinwave_vbo_kernelP6float4jjf_param_0,
	.param .u32 _Z18sinwave_vbo_kernelP6float4jjf_param_1,
	.param .u32 _Z18sinwave_vbo_kernelP6float4jjf_param_2,
	.param .f32 _Z18sinwave_vbo_kernelP6float4jjf_param_3
)
{
	.local .align 4 .b8 	__local_depot0[28];
	.reg .b64 	%SP;
	.reg .b64 	%SPL;
	.reg .pred 	%p<17>;
	.reg .b32 	%r<91>;
	.reg .b32 	%f<66>;
	.reg .b64 	%rd<43>;
	.reg .b64 	%fd<9>;

	mov.u64 	%SPL, __local_depot0;
	ld.param.u64 	%rd16, [_Z18sinwave_vbo_kernelP6float4jjf_param_0];
	ld.param.u32 	%r31, [_Z18sinwave_vbo_kernelP6float4jjf_param_1];
	ld.param.u32 	%r32, [_Z18sinwave_vbo_kernelP6float4jjf_param_2];
	ld.param.f32 	%f16, [_Z18sinwave_vbo_kernelP6float4jjf_param_3];
	add.u64 	%rd1, %SPL, 0;
	mov.u32 	%r33, %ctaid.y;
	mov.u32 	%r34, %ntid.y;
	mov.u32 	%r35, %tid.y;
	mad.lo.s32 	%r1, %r33, %r34, %r35;
	mov.u32 	%r36, %ctaid.x;
	mov.u32 	%r37, %ntid.x;
	mov.u32 	%r38, %tid.x;
	mad.lo.s32 	%r2, %r36, %r37, %r38;
	cvt.rn.f32.u32 	%f17, %r2;
	cvt.rn.f32.u32 	%f18, %r31;
	div.rn.f32 	%f19, %f17, %f18;
	cvt.rn.f32.u32 	%f20, %r1;
	cvt.rn.f32.u32 	%f21, %r32;
	div.rn.f32 	%f22, %f20, %f21;
	cvt.f64.f32 	%fd1, %f19;
	fma.rn.f64 	%fd2, %fd1, 0d4014000000000000, 0dC008000000000000;
	cvt.rn.f32.f64 	%f1, %fd2;
	cvt.f64.f32 	%fd3, %f22;
	fma.rn.f64 	%fd4, %fd3, 0d4014000000000000, 0dC008000000000000;
	cvt.rn.f32.f64 	%f2, %fd4;
	fma.rn.f32 	%f3, %f1, 0f3F000000, %f16;
	mul.f32 	%f23, %f3, 0f3F22F983;
	cvt.rni.s32.f32 	%r86, %f23;
	cvt.rn.f32.s32 	%f24, %r86;
	fma.rn.f32 	%f25, %f24, 0fBFC90FDA, %f3;
	fma.rn.f32 	%f26, %f24, 0fB3A22168, %f25;
	fma.rn.f32 	%f64, %f24, 0fA7C234C5, %f26;
	abs.f32 	%f5, %f3;
	setp.ltu.f32 	%p1, %f5, 0f47CE4780;
	@%p1 bra 	$L__BB0_8;
	setp.neu.f32 	%p2, %f5, 0f7F800000;
	@%p2 bra 	$L__BB0_3;
	mov.f32 	%f29, 0f00000000;
	mul.rn.f32 	%f64, %f3, %f29;
	mov.b32 	%r86, 0;
	bra.uni 	$L__BB0_8;
$L__BB0_3:
	mov.b32 	%r4, %f3;
	shl.b32 	%r40, %r4, 8;
	or.b32  	%r5, %r40, -2147483648;
	mov.b64 	%rd39, 0;
	mov.b32 	%r83, 0;
	mov.u64 	%rd37, __cudart_i2opi_f;
	mov.u64 	%rd38, %rd1;
$L__BB0_4:
	.pragma "nounroll";
	ld.global.nc.u32 	%r41, [%rd37];
	mad.wide.u32 	%rd20, %r41, %r5, %rd39;
	shr.u64 	%rd39, %rd20, 32;
	st.local.u32 	[%rd38], %rd20;
	add.s32 	%r83, %r83, 1;
	add.s64 	%rd38, %rd38, 4;
	add.s64 	%rd37, %rd37, 4;
	setp.ne.s32 	%p3, %r83, 6;
	@%p3 bra 	$L__BB0_4;
	shr.u32 	%r42, %r4, 23;
	st.local.u32 	[%rd1+24], %rd39;
	and.b32  	%r8, %r42, 31;
	and.b32  	%r43, %r42, 224;
	add.s32 	%r44, %r43, -128;
	shr.u32 	%r45, %r44, 5;
	mul.wide.u32 	%rd21, %r45, 4;
	sub.s64 	%rd8, %rd1, %rd21;
	ld.local.u32 	%r84, [%rd8+24];
	ld.local.u32 	%r85, [%rd8+20];
	setp.eq.s32 	%p4, %r8, 0;
	@%p4 bra 	$L__BB0_7;
	shf.l.wrap.b32 	%r84, %r85, %r84, %r8;
	ld.local.u32 	%r46, [%rd8+16];
	shf.l.wrap.b32 	%r85, %r46, %r85, %r8;
$L__BB0_7:
	shr.u32 	%r47, %r84, 30;
	shf.l.wrap.b32 	%r48, %r85, %r84, 2;
	shl.b32 	%r49, %r85, 2;
	shr.u32 	%r50, %r48, 31;
	add.s32 	%r51, %r50, %r47;
	neg.s32 	%r52, %r51;
	setp.lt.s32 	%p5, %r4, 0;
	selp.b32 	%r86, %r52, %r51, %p5;
	xor.b32  	%r53, %r48, %r4;
	shr.s32 	%r54, %r48, 31;
	xor.b32  	%r55, %r54, %r48;
	xor.b32  	%r56, %r54, %r49;
	cvt.u64.u32 	%rd22, %r55;
	shl.b64 	%rd23, %rd22, 32;
	cvt.u64.u32 	%rd24, %r56;
	or.b64  	%rd25, %rd23, %rd24;
	cvt.rn.f64.s64 	%fd5, %rd25;
	mul.f64 	%fd6, %fd5, 0d3BF921FB54442D19;
	cvt.rn.f32.f64 	%f27, %fd6;
	neg.f32 	%f28, %f27;
	setp.lt.s32 	%p6, %r53, 0;
	selp.f32 	%f64, %f28, %f27, %p6;
$L__BB0_8:
	mul.rn.f32 	%f30, %f64, %f64;
	and.b32  	%r58, %r86, 1;
	setp.eq.b32 	%p7, %r58, 1;
	selp.f32 	%f31, 0f3F800000, %f64, %p7;
	fma.rn.f32 	%f32, %f30, %f31, 0f00000000;
	fma.rn.f32 	%f33, %f30, 0f37CBAC00, 0fBAB607ED;
	selp.f32 	%f34, %f33, 0fB94D4153, %p7;
	selp.f32 	%f35, 0f3D2AAABB, 0f3C0885E4, %p7;
	fma.rn.f32 	%f36, %f34, %f30, %f35;
	selp.f32 	%f37, 0fBEFFFFFF, 0fBE2AAAA8, %p7;
	fma.rn.f32 	%f38, %f36, %f30, %f37;
	fma.rn.f32 	%f39, %f38, %f32, %f31;
	and.b32  	%r59, %r86, 2;
	setp.eq.s32 	%p8, %r59, 0;
	mov.f32 	%f40, 0f00000000;
	sub.f32 	%f41, %f40, %f39;
	selp.f32 	%f9, %f39, %f41, %p8;
	fma.rn.f32 	%f10, %f2, 0f3F000000, %f16;
	mul.f32 	%f42, %f10, 0f3F22F983;
	cvt.rni.s32.f32 	%r90, %f42;
	cvt.rn.f32.s32 	%f43, %r90;
	fma.rn.f32 	%f44, %f43, 0fBFC90FDA, %f10;
	fma.rn.f32 	%f45, %f43, 0fB3A22168, %f44;
	fma.rn.f32 	%f65, %f43, 0fA7C234C5, %f45;
	abs.f32 	%f12, %f10;
	setp.ltu.f32 	%p9, %f12, 0f47CE4780;
	@%p9 bra 	$L__BB0_16;
	setp.neu.f32 	%p10, %f12, 0f7F800000;
	@%p10 bra 	$L__BB0_11;
	mov.f32 	%f48, 0f00000000;
	mul.rn.f32 	%f65, %f10, %f48;
	mov.b32 	%r90, 0;
	bra.uni 	$L__BB0_16;
$L__BB0_11:
	mov.b32 	%r18, %f10;
	shl.b32 	%r61, %r18, 8;
	or.b32  	%r19, %r61, -2147483648;
	mov.b64 	%rd42, 0;
	mov.b32 	%r87, 0;
	mov.u64 	%rd40, __cudart_i2opi_f;
	mov.u64 	%rd41, %rd1;
$L__BB0_12:
	.pragma "nounroll";
	ld.global.nc.u32 	%r62, [%rd40];
	mad.wide.u32 	%rd28, %r62, %r19, %rd42;
	shr.u64 	%rd42, %rd28, 32;
	st.local.u32 	[%rd41], %rd28;
	add.s32 	%r87, %r87, 1;
	add.s64 	%rd41, %rd41, 4;
	add.s64 	%rd40, %rd40, 4;
	setp.ne.s32 	%p11, %r87, 6;
	@%p11 bra 	$L__BB0_12;
	shr.u32 	%r63, %r18, 23;
	st.local.u32 	[%rd1+24], %rd42;
	and.b32  	%r22, %r63, 31;
	and.b32  	%r64, %r63, 224;
	add.s32 	%r65, %r64, -128;
	shr.u32 	%r66, %r65, 5;
	mul.wide.u32 	%rd29, %r66, 4;
	sub.s64 	%rd15, %rd1, %rd29;
	ld.local.u32 	%r88, [%rd15+24];
	ld.local.u32 	%r89, [%rd15+20];
	setp.eq.s32 	%p12, %r22, 0;
	@%p12 bra 	$L__BB0_15;
	shf.l.wrap.b32 	%r88, %r89, %r88, %r22;
	ld.local.u32 	%r67, [%rd15+16];
	shf.l.wrap.b32 	%r89, %r67, %r89, %r22;
$L__BB0_15:
	shr.u32 	%r68, %r88, 30;
	shf.l.wrap.b32 	%r69, %r89, %r88, 2;
	shl.b32 	%r70, %r89, 2;
	shr.u32 	%r71, %r69, 31;
	add.s32 	%r72, %r71, %r68;
	neg.s32 	%r73, %r72;
	setp.lt.s32 	%p13, %r18, 0;
	selp.b32 	%r90, %r73, %r72, %p13;
	xor.b32  	%r74, %r69, %r18;
	shr.s32 	%r75, %r69, 31;
	xor.b32  	%r76, %r75, %r69;
	xor.b32  	%r77, %r75, %r70;
	cvt.u64.u32 	%rd30, %r76;
	shl.b64 	%rd31, %rd30, 32;
	cvt.u64.u32 	%rd32, %r77;
	or.b64  	%rd33, %rd31, %rd32;
	cvt.rn.f64.s64 	%fd7, %rd33;
	mul.f64 	%fd8, %fd7, 0d3BF921FB54442D19;
	cvt.rn.f32.f64 	%f46, %fd8;
	neg.f32 	%f47, %f46;
	setp.lt.s32 	%p14, %r74, 0;
	selp.f32 	%f65, %f47, %f46, %p14;
$L__BB0_16:
	cvta.to.global.u64 	%rd34, %rd16;
	add.s32 	%r79, %r90, 1;
	mul.rn.f32 	%f49, %f65, %f65;
	and.b32  	%r80, %r90, 1;
	setp.eq.b32 	%p15, %r80, 1;
	selp.f32 	%f50, %f65, 0f3F800000, %p15;
	fma.rn.f32 	%f51, %f49, %f50, 0f00000000;
	fma.rn.f32 	%f52, %f49, 0f37CBAC00, 0fBAB607ED;
	selp.f32 	%f53, 0fB94D4153, %f52, %p15;
	selp.f32 	%f54, 0f3C0885E4, 0f3D2AAABB, %p15;
	fma.rn.f32 	%f55, %f53, %f49, %f54;
	selp.f32 	%f56, 0fBE2AAAA8, 0fBEFFFFFF, %p15;
	fma.rn.f32 	%f57, %f55, %f49, %f56;
	fma.rn.f32 	%f58, %f57, %f51, %f50;
	and.b32  	%r81, %r79, 2;
	setp.eq.s32 	%p16, %r81, 0;
	mov.f32 	%f59, 0f00000000;
	sub.f32 	%f60, %f59, %f58;
	selp.f32 	%f61, %f58, %f60, %p16;
	mul.f32 	%f62, %f9, %f61;
	mad.lo.s32 	%r82, %r31, %r1, %r2;
	mul.wide.u32 	%rd35, %r82, 16;
	add.s64 	%rd36, %rd34, %rd35;
	mov.f32 	%f63, 0f3F800000;
	st.global.v4.f32 	[%rd36], {%f1, %f62, %f2, %f63};
	ret;

}


// ===== COMPILED SASS (sm_100) =====

	.target	sm_100

	.elftype	@"ET_EXEC"


//--------------------- .note.nv.tkinfo           --------------------------
	.section	.note.nv.tkinfo,"",@"SHT_NOTE"
	.sectionflags	@"SHF_NOTE_NV_TKINFO"
	.tkinfo
        /*0018*/ 	.word	0x00000002
        /*0030*/ 	.string	""
        /*0030*/ 	.string	"ptxas"
        /*0030*/ 	.string	"Cuda compilation tools, release 13.0, V13.0.88"
        /*0030*/ 	.string	"Build cuda_13.0.r13.0/compiler.36424714_0"
        /*0030*/ 	.string	"-arch sm_100 -m 64 "



//--------------------- .note.nv.cuinfo           --------------------------
	.section	.note.nv.cuinfo,"",@"SHT_NOTE"
	.sectionflags	@"SHF_NOTE_NV_CUINFO"
        /*0018*/ 	.short	0x0002
        /*001a*/ 	.short	0x0064
        /*001c*/ 	.short	0x0082
	.zero		2


//--------------------- .nv.info                  --------------------------
	.section	.nv.info,"",@"SHT_CUDA_INFO"
	.align	4


	//----- nvinfo : EIATTR_REGCOUNT
	.align		4
        /*0000*/ 	.byte	0x04, 0x2f
        /*0002*/ 	.short	(.L_2 - .L_1)
	.align		4
.L_1:
        /*0004*/ 	.word	index@(_Z18sinwave_vbo_kernelP6float4jjf)
        /*0008*/ 	.word	0x00000014


	//----- nvinfo : EIATTR_FRAME_SIZE
	.align		4
.L_2:
        /*000c*/ 	.byte	0x04, 0x11
        /*000e*/ 	.short	(.L_4 - .L_3)
	.align		4
.L_3:
        /*0010*/ 	.word	index@($__internal_0_$__cuda_sm3x_div_rn_noftz_f32_slowpath)
        /*0014*/ 	.word	0x00000020


	//----- nvinfo : EIATTR_FRAME_SIZE
	.align		4
.L_4:
        /*0018*/ 	.byte	0x04, 0x11
        /*001a*/ 	.short	(.L_6 - .L_5)
	.align		4
.L_5:
        /*001c*/ 	.word	index@(_Z18sinwave_vbo_kernelP6float4jjf)
        /*0020*/ 	.word	0x00000020


	//----- nvinfo : EIATTR_MIN_STACK_SIZE
	.align		4
.L_6:
        /*0024*/ 	.byte	0x04, 0x12
        /*0026*/ 	.short	(.L_8 - .L_7)
	.align		4
.L_7:
        /*0028*/ 	.word	index@(_Z18sinwave_vbo_kernelP6float4jjf)
        /*002c*/ 	.word	0x00000020
.L_8:


//--------------------- .nv.compat                --------------------------
	.section	.nv.compat,"",@"SHT_CUDA_COMPAT_INFO"
	.align	4
        /*0000*/ 	.byte	0x02, 0x09, 0x00, 0x00, 0x02, 0x02, 0x01, 0x00, 0x02, 0x05, 0x05, 0x00, 0x03, 0x07, 0x01, 0x01
        /*0010*/ 	.byte	0x02, 0x03, 0x00, 0x00, 0x02, 0x06, 0x01, 0x00, 0x04, 0x0b, 0x08, 0x00, 0x01, 0x00, 0x00, 0x00
        /*0020*/ 	.byte	0x00, 0x00, 0x00, 0x00


//--------------------- .nv.info._Z18sinwave_vbo_kernelP6float4jjf --------------------------
	.section	.nv.info._Z18sinwave_vbo_kernelP6float4jjf,"",@"SHT_CUDA_INFO"
	.sectionflags	@""
	.align	4


	//----- nvinfo : EIATTR_CUDA_API_VERSION
	.align		4
        /*0000*/ 	.byte	0x04, 0x37
        /*0002*/ 	.short	(.L_10 - .L_9)
.L_9:
        /*0004*/ 	.word	0x00000082


	//----- nvinfo : EIATTR_KPARAM_INFO
	.align		4
.L_10:
        /*0008*/ 	.byte	0x04, 0x17
        /*000a*/ 	.short	(.L_12 - .L_11)
.L_11:
        /*000c*/ 	.word	0x00000000
        /*0010*/ 	.short	0x0003
        /*0012*/ 	.short	0x0010
        /*0014*/ 	.byte	0x00, 0xf0, 0x11, 0x00


	//----- nvinfo : EIATTR_KPARAM_INFO
	.align		4
.L_12:
        /*0018*/ 	.byte	0x04, 0x17
        /*001a*/ 	.short	(.L_14 - .L_13)
.L_13:
        /*001c*/ 	.word	0x00000000
        /*0020*/ 	.short	0x0002
        /*0022*/ 	.short	0x000c
        /*0024*/ 	.byte	0x00, 0xf0, 0x11, 0x00


	//----- nvinfo : EIATTR_KPARAM_INFO
	.align		4
.L_14:
        /*0028*/ 	.byte	0x04, 0x17
        /*002a*/ 	.short	(.L_16 - .L_15)
.L_15:
        /*002c*/ 	.word	0x00000000
        /*0030*/ 	.short	0x0001
        /*0032*/ 	.short	0x0008
        /*0034*/ 	.byte	0x00, 0xf0, 0x11, 0x00


	//----- nvinfo : EIATTR_KPARAM_INFO
	.align		4
.L_16:
        /*0038*/ 	.byte	0x04, 0x17
        /*003a*/ 	.short	(.L_18 - .L_17)
.L_17:
        /*003c*/ 	.word	0x00000000
        /*0040*/ 	.short	0x0000
        /*0042*/ 	.short	0x0000
        /*0044*/ 	.byte	0x00, 0xf5, 0x21, 0x00


	//----- nvinfo : EIATTR_SPARSE_MMA_MASK
	.align		4
.L_18:
        /*0048*/ 	.byte	0x03, 0x50
        /*004a*/ 	.short	0x0000


	//----- nvinfo : EIATTR_MAXREG_COUNT
	.align		4
        /*004c*/ 	.byte	0x03, 0x1b
        /*004e*/ 	.short	0x00ff


	//----- nvinfo : EIATTR_MERCURY_ISA_VERSION
	.align		4
        /*0050*/ 	.byte	0x03, 0x5f
        /*0052*/ 	.short	0x0101


	//----- nvinfo : EIATTR_VRC_CTA_INIT_COUNT
	.align		4
        /*0054*/ 	.byte	0x02, 0x4a
	.zero		1
	.zero		1


	//----- nvinfo : EIATTR_EXIT_INSTR_OFFSETS
	.align		4
        /*0058*/ 	.byte	0x04, 0x1c
        /*005a*/ 	.short	(.L_20 - .L_19)


	//   ....[0]....
.L_19:
        /*005c*/ 	.word	0x00000e10


	//----- nvinfo : EIATTR_CRS_STACK_SIZE
	.align		4
.L_20:
        /*0060*/ 	.byte	0x04, 0x1e
        /*0062*/ 	.short	(.L_22 - .L_21)
.L_21:
        /*0064*/ 	.word	0x00000000


	//----- nvinfo : EIATTR_CBANK_PARAM_SIZE
	.align		4
.L_22:
        /*0068*/ 	.byte	0x03, 0x19
        /*006a*/ 	.short	0x0014


	//----- nvinfo : EIATTR_PARAM_CBANK
	.align		4
        /*006c*/ 	.byte	0x04, 0x0a
        /*006e*/ 	.short	(.L_24 - .L_23)
	.align		4
.L_23:
        /*0070*/ 	.word	index@(.nv.constant0._Z18sinwave_vbo_kernelP6float4jjf)
        /*0074*/ 	.short	0x0380
        /*0076*/ 	.short	0x0014


	//----- nvinfo : EIATTR_SW_WAR
	.align		4
.L_24:
        /*0078*/ 	.byte	0x04, 0x36
        /*007a*/ 	.short	(.L_26 - .L_25)
.L_25:
        /*007c*/ 	.word	0x00000008
.L_26:


//--------------------- .nv.callgraph             --------------------------
	.section	.nv.callgraph,"",@"SHT_CUDA_CALLGRAPH"
	.align	4
	.sectionentsize	8
	.align		4
        /*0000*/ 	.word	0x00000000
	.align		4
        /*0004*/ 	.word	0xffffffff
	.align		4
        /*0008*/ 	.word	0x00000000
	.align		4
        /*000c*/ 	.word	0xfffffffe
	.align		4
        /*0010*/ 	.word	0x00000000
	.align		4
        /*0014*/ 	.word	0xfffffffd
	.align		4
        /*0018*/ 	.word	0x00000000
	.align		4
        /*001c*/ 	.word	0xfffffffc


//--------------------- .nv.constant4             --------------------------
	.section	.nv.constant4,"a",@progbits
	.align	8
	.align		8
.nv.constant4:
        /*0000*/ 	.dword	__cudart_i2opi_f


//--------------------- .text._Z18sinwave_vbo_kernelP6float4jjf --------------------------
	.section	.text._Z18sinwave_vbo_kernelP6float4jjf,"ax",@progbits
	.align	128
        .global         _Z18sinwave_vbo_kernelP6float4jjf
        .type           _Z18sinwave_vbo_kernelP6float4jjf,@function
        .size           _Z18sinwave_vbo_kernelP6float4jjf,(.L_x_22 - _Z18sinwave_vbo_kernelP6float4jjf)
        .other          _Z18sinwave_vbo_kernelP6float4jjf,@"STO_CUDA_ENTRY STV_DEFAULT"
_Z18sinwave_vbo_kernelP6float4jjf:
.text._Z18sinwave_vbo_kernelP6float4jjf:
[----:B------:R-:W0:Y:S01]  /*0000*/  LDC R1, c[0x0][0x37c] ;  /* 0x0000df00ff017b82 */ /* 0x000e220000000800 */
[----:B------:R-:W1:Y:S01]  /*0010*/  S2R R0, SR_TID.X ;  /* 0x0000000000007919 */ /* 0x000e620000002100 */
[----:B------:R-:W2:Y:S06]  /*0020*/  LDCU UR4, c[0x0][0x388] ;  /* 0x00007100ff0477ac */ /* 0x000eac0008000800 */
[----:B------:R-:W3:Y:S01]  /*0030*/  LDC R10, c[0x0][0x364] ;  /* 0x0000d900ff0a7b82 */ /* 0x000ee20000000800 */
[----:B------:R-:W-:Y:S01]  /*0040*/  BSSY.RECONVERGENT B0, `(.L_x_0) ;  /* 0x0000015000007945 */ /* 0x000fe20003800200 */
[----:B------:R-:W3:Y:S01]  /*0050*/  S2R R9, SR_TID.Y ;  /* 0x0000000000097919 */ /* 0x000ee20000002200 */
[----:B0-----:R-:W-:-:S05]  /*0060*/  VIADD R1, R1, 0xffffffe0 ;  /* 0xffffffe001017836 */ /* 0x001fca0000000000 */
[----:B------:R-:W1:Y:S08]  /*0070*/  S2UR UR5, SR_CTAID.X ;  /* 0x00000000000579c3 */ /* 0x000e700000002500 */
[----:B------:R-:W1:Y:S01]  /*0080*/  LDC R7, c[0x0][0x360] ;  /* 0x0000d800ff077b82 */ /* 0x000e620000000800 */
[----:B--2---:R-:W-:-:S04]  /*0090*/  I2FP.F32.U32 R3, UR4 ;  /* 0x0000000400037c45 */ /* 0x004fc80008201000 */
[----:B------:R-:W0:Y:S03]  /*00a0*/  MUFU.RCP R2, R3 ;  /* 0x0000000300027308 */ /* 0x000e260000001000 */
[----:B------:R-:W3:Y:S01]  /*00b0*/  S2UR UR4, SR_CTAID.Y ;  /* 0x00000000000479c3 */ /* 0x000ee20000002600 */
[----:B0-----:R-:W-:Y:S01]  /*00c0*/  FFMA R5, -R3, R2, 1 ;  /* 0x3f80000003057423 */ /* 0x001fe20000000102 */
[----:B-1----:R-:W-:-:S03]  /*00d0*/  IMAD R7, R7, UR5, R0 ;  /* 0x0000000507077c24 */ /* 0x002fc6000f8e0200 */
[----:B------:R-:W-:Y:S02]  /*00e0*/  FFMA R5, R2, R5, R2 ;  /* 0x0000000502057223 */ /* 0x000fe40000000002 */
[----:B------:R-:W-:Y:S01]  /*00f0*/  I2FP.F32.U32 R0, R7 ;  /* 0x0000000700007245 */ /* 0x000fe20000201000 */
[----:B---3--:R-:W-:-:S03]  /*0100*/  IMAD R10, R10, UR4, R9 ;  /* 0x000000040a0a7c24 */ /* 0x008fc6000f8e0209 */
[----:B------:R-:W0:Y:S01]  /*0110*/  FCHK P0, R0, R3 ;  /* 0x0000000300007302 */ /* 0x000e220000000000 */
[----:B------:R-:W-:-:S04]  /*0120*/  FFMA R2, R0, R5, RZ ;  /* 0x0000000500027223 */ /* 0x000fc800000000ff */
[----:B------:R-:W-:-:S04]  /*0130*/  FFMA R4, -R3, R2, R0 ;  /* 0x0000000203047223 */ /* 0x000fc80000000100 */
[----:B------:R-:W-:Y:S01]  /*0140*/  FFMA R2, R5, R4, R2 ;  /* 0x0000000405027223 */ /* 0x000fe20000000002 */
[----:B0-----:R-:W-:Y:S06]  /*0150*/  @!P0 BRA `(.L_x_1) ;  /* 0x00000000000c8947 */ /* 0x001fec0003800000 */
[----:B------:R-:W-:-:S07]  /*0160*/  MOV R4, 0x180 ;  /* 0x0000018000047802 */ /* 0x000fce0000000f00 */
[----:B------:R-:W-:Y:S05]  /*0170*/  CALL.REL.NOINC `($__internal_0_$__cuda_sm3x_div_rn_noftz_f32_slowpath) ;  /* 0x0000000c00287944 */ /* 0x000fea0003c00000 */
[----:B------:R-:W-:-:S07]  /*0180*/  IMAD.MOV.U32 R2, RZ, RZ, R0 ;  /* 0x000000ffff027224 */ /* 0x000fce00078e0000 */
.L_x_1:
[----:B------:R-:W-:Y:S05]  /*0190*/  BSYNC.RECONVERGENT B0 ;  /* 0x0000000000007941 */ /* 0x000fea0003800200 */
.L_x_0:
[----:B------:R-:W0:Y:S01]  /*01a0*/  LDCU UR4, c[0x0][0x38c] ;  /* 0x00007180ff0477ac */ /* 0x000e220008000800 */
[----:B------:R-:W-:Y:S01]  /*01b0*/  I2FP.F32.U32 R0, R10 ;  /* 0x0000000a00007245 */ /* 0x000fe20000201000 */
[----:B------:R-:W-:Y:S01]  /*01c0*/  BSSY.RECONVERGENT B0, `(.L_x_2) ;  /* 0x000000d000007945 */ /* 0x000fe20003800200 */
[----:B0-----:R-:W-:-:S04]  /*01d0*/  I2FP.F32.U32 R3, UR4 ;  /* 0x0000000400037c45 */ /* 0x001fc80008201000 */
[----:B------:R-:W0:Y:S08]  /*01e0*/  MUFU.RCP R4, R3 ;  /* 0x0000000300047308 */ /* 0x000e300000001000 */
[----:B------:R-:W1:Y:S01]  /*01f0*/  FCHK P0, R0, R3 ;  /* 0x0000000300007302 */ /* 0x000e620000000000 */
[----:B0-----:R-:W-:-:S04]  /*0200*/  FFMA R5, -R3, R4, 1 ;  /* 0x3f80000003057423 */ /* 0x001fc80000000104 */
[----:B------:R-:W-:-:S04]  /*0210*/  FFMA R5, R4, R5, R4 ;  /* 0x0000000504057223 */ /* 0x000fc80000000004 */
[----:B------:R-:W-:-:S04]  /*0220*/  FFMA R4, R0, R5, RZ ;  /* 0x0000000500047223 */ /* 0x000fc800000000ff */
[----:B------:R-:W-:-:S04]  /*0230*/  FFMA R6, -R3, R4, R0 ;  /* 0x0000000403067223 */ /* 0x000fc80000000100 */
[----:B------:R-:W-:Y:S01]  /*0240*/  FFMA R8, R5, R6, R4 ;  /* 0x0000000605087223 */ /* 0x000fe20000000004 */
[----:B-1----:R-:W-:Y:S06]  /*0250*/  @!P0 BRA `(.L_x_3) ;  /* 0x00000000000c8947 */ /* 0x002fec0003800000 */
[----:B------:R-:W-:-:S07]  /*0260*/  MOV R4, 0x280 ;  /* 0x0000028000047802 */ /* 0x000fce0000000f00 */
[----:B------:R-:W-:Y:S05]  /*0270*/  CALL.REL.NOINC `($__internal_0_$__cuda_sm3x_div_rn_noftz_f32_slowpath) ;  /* 0x0000000800e87944 */ /* 0x000fea0003c00000 */
[----:B------:R-:W-:-:S07]  /*0280*/  IMAD.MOV.U32 R8, RZ, RZ, R0 ;  /* 0x000000ffff087224 */ /* 0x000fce00078e0000 */
.L_x_3:
[----:B------:R-:W-:Y:S05]  /*0290*/  BSYNC.RECONVERGENT B0 ;  /* 0x0000000000007941 */ /* 0x000fea0003800200 */
.L_x_2:
[----:B------:R-:W0:Y:S01]  /*02a0*/  F2F.F64.F32 R2, R2 ;  /* 0x0000000200027310 */ /* 0x000e220000201800 */
[----:B------:R-:W-:Y:S01]  /*02b0*/  IMAD.MOV.U32 R14, RZ, RZ, 0x0 ;  /* 0x00000000ff0e7424 */ /* 0x000fe200078e00ff */
[----:B------:R-:W1:Y:S01]  /*02c0*/  LDC R9, c[0x0][0x390] ;  /* 0x0000e400ff097b82 */ /* 0x000e620000000800 */
[----:B------:R-:W-:Y:S01]  /*02d0*/  IMAD.MOV.U32 R15, RZ, RZ, 0x40140000 ;  /* 0x40140000ff0f7424 */ /* 0x000fe200078e00ff */
[----:B------:R-:W2:Y:S01]  /*02e0*/  LDCU.64 UR6, c[0x0][0x358] ;  /* 0x00006b00ff0677ac */ /* 0x000ea20008000a00 */
[----:B------:R-:W-:Y:S03]  /*02f0*/  BSSY.RECONVERGENT B0, `(.L_x_4) ;  /* 0x0000046000007945 */ /* 0x000fe60003800200 */
[----:B------:R-:W3:Y:S01]  /*0300*/  F2F.F64.F32 R12, R8 ;  /* 0x00000008000c7310 */ /* 0x000ee20000201800 */
[-C--:B0-----:R-:W-:Y:S02]  /*0310*/  DFMA R4, R2, R14.reuse, -3 ;  /* 0xc00800000204742b */ /* 0x081fe4000000000e */
[----:B---3--:R-:W-:-:S08]  /*0320*/  DFMA R12, R12, R14, -3 ;  /* 0xc00800000c0c742b */ /* 0x008fd0000000000e */
[----:B------:R-:W1:Y:S08]  /*0330*/  F2F.F32.F64 R4, R4 ;  /* 0x0000000400047310 */ /* 0x000e700000301000 */
[----:B------:R0:W3:Y:S01]  /*0340*/  F2F.F32.F64 R6, R12 ;  /* 0x0000000c00067310 */ /* 0x0000e20000301000 */
[----:B-1----:R-:W-:-:S04]  /*0350*/  FFMA R11, R4, 0.5, R9 ;  /* 0x3f000000040b7823 */ /* 0x002fc80000000009 */
[C---:B------:R-:W-:Y:S01]  /*0360*/  FMUL R0, R11.reuse, 0.63661974668502807617 ;  /* 0x3f22f9830b007820 */ /* 0x040fe20000400000 */
[----:B------:R-:W-:-:S05]  /*0370*/  FSETP.GE.AND P0, PT, |R11|, 105615, PT ;  /* 0x47ce47800b00780b */ /* 0x000fca0003f06200 */
[----:B------:R-:W1:Y:S02]  /*0380*/  F2I.NTZ R0, R0 ;  /* 0x0000000000007305 */ /* 0x000e640000203100 */
[----:B-1----:R-:W-:-:S05]  /*0390*/  I2FP.F32.S32 R14, R0 ;  /* 0x00000000000e7245 */ /* 0x002fca0000201400 */
[----:B------:R-:W-:-:S04]  /*03a0*/  FFMA R3, R14, -1.5707962512969970703, R11 ;  /* 0xbfc90fda0e037823 */ /* 0x000fc8000000000b */
[----:B------:R-:W-:-:S04]  /*03b0*/  FFMA R3, R14, -7.5497894158615963534e-08, R3 ;  /* 0xb3a221680e037823 */ /* 0x000fc80000000003 */
[----:B------:R-:W-:Y:S01]  /*03c0*/  FFMA R3, R14, -5.3903029534742383927e-15, R3 ;  /* 0xa7c234c50e037823 */ /* 0x000fe20000000003 */
[----:B0-23--:R-:W-:Y:S06]  /*03d0*/  @!P0 BRA `(.L_x_5) ;  /* 0x0000000000dc8947 */ /* 0x00dfec0003800000 */
[----:B------:R-:W-:-:S13]  /*03e0*/  FSETP.NEU.AND P0, PT, |R11|, +INF , PT ;  /* 0x7f8000000b00780b */ /* 0x000fda0003f0d200 */
[----:B------:R-:W-:Y:S01]  /*03f0*/  @!P0 FMUL R3, RZ, R11 ;  /* 0x0000000bff038220 */ /* 0x000fe20000400000 */
[----:B------:R-:W-:Y:S01]  /*0400*/  @!P0 IMAD.MOV.U32 R0, RZ, RZ, RZ ;  /* 0x000000ffff008224 */ /* 0x000fe200078e00ff */
[----:B------:R-:W-:Y:S06]  /*0410*/  @!P0 BRA `(.L_x_5) ;  /* 0x0000000000cc8947 */ /* 0x000fec0003800000 */
[----:B------:R-:W-:Y:S01]  /*0420*/  IMAD.SHL.U32 R2, R11, 0x100, RZ ;  /* 0x000001000b027824 */ /* 0x000fe200078e00ff */
[----:B------:R-:W0:Y:S01]  /*0430*/  LDCU.64 UR8, c[0x4][URZ] ;  /* 0x01000000ff0877ac */ /* 0x000e220008000a00 */
[----:B------:R-:W-:Y:S02]  /*0440*/  IMAD.MOV.U32 R8, RZ, RZ, RZ ;  /* 0x000000ffff087224 */ /* 0x000fe400078e00ff */
[----:B------:R-:W-:Y:S01]  /*0450*/  IMAD.MOV.U32 R0, RZ, RZ, R1 ;  /* 0x000000ffff007224 */ /* 0x000fe200078e0001 */
[----:B------:R-:W-:Y:S01]  /*0460*/  LOP3.LUT R15, R2, 0x80000000, RZ, 0xfc, !PT ;  /* 0x80000000020f7812 */ /* 0x000fe200078efcff */
[----:B------:R-:W-:Y:S01]  /*0470*/  UMOV UR5, URZ ;  /* 0x000000ff00057c82 */ /* 0x000fe20008000000 */
[----:B------:R-:W-:-:S05]  /*0480*/  UMOV UR4, URZ ;  /* 0x000000ff00047c82 */ /* 0x000fca0008000000 */
.L_x_6:
[----:B0-----:R-:W-:Y:S02]  /*0490*/  IMAD.U32 R12, RZ, RZ, UR8 ;  /* 0x00000008ff0c7e24 */ /* 0x001fe4000f8e00ff */
[----:B------:R-:W-:-:S05]  /*04a0*/  IMAD.U32 R13, RZ, RZ, UR9 ;  /* 0x00000009ff0d7e24 */ /* 0x000fca000f8e00ff */
[----:B------:R-:W2:Y:S01]  /*04b0*/  LDG.E.CONSTANT R2, desc[UR6][R12.64] ;  /* 0x000000060c027981 */ /* 0x000ea2000c1e9900 */
[----:B------:R-:W-:Y:S02]  /*04c0*/  UIADD3 UR8, UP0, UPT, UR8, 0x4, URZ ;  /* 0x0000000408087890 */ /* 0x000fe4000ff1e0ff */
[----:B------:R-:W-:Y:S02]  /*04d0*/  UIADD3 UR4, UPT, UPT, UR4, 0x1, URZ ;  /* 0x0000000104047890 */ /* 0x000fe4000fffe0ff */
[----:B------:R-:W-:Y:S02]  /*04e0*/  UIADD3.X UR9, UPT, UPT, URZ, UR9, URZ, UP0, !UPT ;  /* 0x00000009ff097290 */ /* 0x000fe400087fe4ff */
[----:B------:R-:W-:Y:S01]  /*04f0*/  UISETP.NE.AND UP0, UPT, UR4, 0x6, UPT ;  /* 0x000000060400788c */ /* 0x000fe2000bf05270 */
[----:B--2---:R-:W-:-:S03]  /*0500*/  IMAD.WIDE.U32 R2, R2, R15, RZ ;  /* 0x0000000f02027225 */ /* 0x004fc600078e00ff */
[----:B------:R-:W-:-:S04]  /*0510*/  IADD3 R5, P0, PT, R2, R8, RZ ;  /* 0x0000000802057210 */ /* 0x000fc80007f1e0ff */
[----:B------:R-:W-:Y:S01]  /*0520*/  IADD3.X R8, PT, PT, R3, UR5, RZ, P0, !PT ;  /* 0x0000000503087c10 */ /* 0x000fe200087fe4ff */
[----:B------:R0:W-:Y:S02]  /*0530*/  STL [R0], R5 ;  /* 0x0000000500007387 */ /* 0x0001e40000100800 */
[----:B0-----:R-:W-:Y:S01]  /*0540*/  VIADD R0, R0, 0x4 ;  /* 0x0000000400007836 */ /* 0x001fe20000000000 */
[----:B------:R-:W-:Y:S06]  /*0550*/  BRA.U UP0, `(.L_x_6) ;  /* 0xfffffffd00cc7547 */ /* 0x000fec000b83ffff */
[----:B------:R-:W-:Y:S01]  /*0560*/  SHF.R.U32.HI R5, RZ, 0x17, R11 ;  /* 0x00000017ff057819 */ /* 0x000fe2000001160b */
[----:B------:R0:W-:Y:S03]  /*0570*/  STL [R1+0x18], R8 ;  /* 0x0000180801007387 */ /* 0x0001e60000100800 */
[C---:B------:R-:W-:Y:S02]  /*0580*/  LOP3.LUT R0, R5.reuse, 0xe0, RZ, 0xc0, !PT ;  /* 0x000000e005007812 */ /* 0x040fe400078ec0ff */
[----:B------:R-:W-:-:S03]  /*0590*/  LOP3.LUT P0, RZ, R5, 0x1f, RZ, 0xc0, !PT ;  /* 0x0000001f05ff7812 */ /* 0x000fc6000780c0ff */
[----:B------:R-:W-:-:S05]  /*05a0*/  VIADD R0, R0, 0xffffff80 ;  /* 0xffffff8000007836 */ /* 0x000fca0000000000 */
[----:B------:R-:W-:-:S05]  /*05b0*/  SHF.R.U32.HI R0, RZ, 0x5, R0 ;  /* 0x00000005ff007819 */ /* 0x000fca0000011600 */
[----:B------:R-:W-:-:S05]  /*05c0*/  IMAD R14, R0, -0x4, R1 ;  /* 0xfffffffc000e7824 */ /* 0x000fca00078e0201 */
[----:B------:R-:W2:Y:S04]  /*05d0*/  LDL R0, [R14+0x18] ;  /* 0x000018000e007983 */ /* 0x000ea80000100800 */
[----:B------:R-:W2:Y:S04]  /*05e0*/  LDL R3, [R14+0x14] ;  /* 0x000014000e037983 */ /* 0x000ea80000100800 */
[----:B------:R-:W3:Y:S01]  /*05f0*/  @P0 LDL R2, [R14+0x10] ;  /* 0x000010000e020983 */ /* 0x000ee20000100800 */
[----:B------:R-:W-:Y:S01]  /*0600*/  LOP3.LUT R5, R5, 0x1f, RZ, 0xc0, !PT ;  /* 0x0000001f05057812 */ /* 0x000fe200078ec0ff */
[----:B------:R-:W-:Y:S01]  /*0610*/  UMOV UR4, 0x54442d19 ;  /* 0x54442d1900047882 */ /* 0x000fe20000000000 */
[----:B------:R-:W-:-:S02]  /*0620*/  UMOV UR5, 0x3bf921fb ;  /* 0x3bf921fb00057882 */ /* 0x000fc40000000000 */
[-C--:B--2---:R-:W-:Y:S02]  /*0630*/  @P0 SHF.L.W.U32.HI R0, R3, R5.reuse, R0 ;  /* 0x0000000503000219 */ /* 0x084fe40000010e00 */
[----:B---3--:R-:W-:Y:S02]  /*0640*/  @P0 SHF.L.W.U32.HI R3, R2, R5, R3 ;  /* 0x0000000502030219 */ /* 0x008fe40000010e03 */
[----:B------:R-:W-:Y:S02]  /*0650*/  ISETP.GE.AND P0, PT, R11, RZ, PT ;  /* 0x000000ff0b00720c */ /* 0x000fe40003f06270 */
[C---:B------:R-:W-:Y:S01]  /*0660*/  SHF.L.W.U32.HI R2, R3.reuse, 0x2, R0 ;  /* 0x0000000203027819 */ /* 0x040fe20000010e00 */
[----:B------:R-:W-:-:S03]  /*0670*/  IMAD.SHL.U32 R3, R3, 0x4, RZ ;  /* 0x0000000403037824 */ /* 0x000fc600078e00ff */
[----:B------:R-:W-:Y:S02]  /*0680*/  SHF.R.S32.HI R5, RZ, 0x1f, R2 ;  /* 0x0000001fff057819 */ /* 0x000fe40000011402 */
[----:B------:R-:W-:Y:S02]  /*0690*/  LOP3.LUT R11, R2, R11, RZ, 0x3c, !PT ;  /* 0x0000000b020b7212 */ /* 0x000fe400078e3cff */
[C---:B------:R-:W-:Y:S02]  /*06a0*/  LOP3.LUT R12, R5.reuse, R3, RZ, 0x3c, !PT ;  /* 0x00000003050c7212 */ /* 0x040fe400078e3cff */
[----:B------:R-:W-:Y:S02]  /*06b0*/  LOP3.LUT R13, R5, R2, RZ, 0x3c, !PT ;  /* 0x00000002050d7212 */ /* 0x000fe400078e3cff */
[----:B------:R-:W-:Y:S02]  /*06c0*/  SHF.R.U32.HI R3, RZ, 0x1e, R0 ;  /* 0x0000001eff037819 */ /* 0x000fe40000011600 */
[----:B------:R-:W-:-:S02]  /*06d0*/  ISETP.GE.AND P1, PT, R11, RZ, PT ;  /* 0x000000ff0b00720c */ /* 0x000fc40003f26270 */
[----:B------:R-:W1:Y:S01]  /*06e0*/  I2F.F64.S64 R12, R12 ;  /* 0x0000000c000c7312 */ /* 0x000e620000301c00 */
[----:B------:R-:W-:-:S05]  /*06f0*/  LEA.HI R0, R2, R3, RZ, 0x1 ;  /* 0x0000000302007211 */ /* 0x000fca00078f08ff */
[----:B------:R-:W-:-:S04]  /*0700*/  IMAD.MOV R2, RZ, RZ, -R0 ;  /* 0x000000ffff027224 */ /* 0x000fc800078e0a00 */
[----:B------:R-:W-:Y:S01]  /*0710*/  @!P0 IMAD.MOV.U32 R0, RZ, RZ, R2 ;  /* 0x000000ffff008224 */ /* 0x000fe200078e0002 */
[----:B-1----:R-:W-:-:S10]  /*0720*/  DMUL R14, R12, UR4 ;  /* 0x000000040c0e7c28 */ /* 0x002fd40008000000 */
[----:B------:R-:W1:Y:S02]  /*0730*/  F2F.F32.F64 R14, R14 ;  /* 0x0000000e000e7310 */ /* 0x000e640000301000 */
[----:B01----:R-:W-:-:S07]  /*0740*/  FSEL R3, -R14, R14, !P1 ;  /* 0x0000000e0e037208 */ /* 0x003fce0004800100 */
.L_x_5:
[----:B------:R-:W-:Y:S05]  /*0750*/  BSYNC.RECONVERGENT B0 ;  /* 0x0000000000007941 */ /* 0x000fea0003800200 */
.L_x_4:
[----:B------:R-:W-:Y:S01]  /*0760*/  FFMA R11, R6, 0.5, R9 ;  /* 0x3f000000060b7823 */ /* 0x000fe20000000009 */
[----:B------:R-:W-:Y:S02]  /*0770*/  IMAD.MOV.U32 R14, RZ, RZ, 0x37cbac00 ;  /* 0x37cbac00ff0e7424 */ /* 0x000fe400078e00ff */
[----:B------:R-:W-:Y:S01]  /*0780*/  FMUL R5, R3, R3 ;  /* 0x0000000303057220 */ /* 0x000fe20000400000 */
[C---:B------:R-:W-:Y:S01]  /*0790*/  LOP3.LUT R9, R0.reuse, 0x1, RZ, 0xc0, !PT ;  /* 0x0000000100097812 */ /* 0x040fe200078ec0ff */
[----:B------:R-:W-:Y:S01]  /*07a0*/  FMUL R2, R11, 0.63661974668502807617 ;  /* 0x3f22f9830b027820 */ /* 0x000fe20000400000 */
[----:B------:R-:W-:Y:S02]  /*07b0*/  IMAD.MOV.U32 R12, RZ, RZ, 0x3d2aaabb ;  /* 0x3d2aaabbff0c7424 */ /* 0x000fe400078e00ff */
[----:B------:R-:W-:Y:S01]  /*07c0*/  FFMA R8, R5, R14, -0.0013887860113754868507 ;  /* 0xbab607ed05087423 */ /* 0x000fe2000000000e */
[----:B------:R-:W-:Y:S01]  /*07d0*/  ISETP.NE.U32.AND P0, PT, R9, 0x1, PT ;  /* 0x000000010900780c */ /* 0x000fe20003f05070 */
[----:B------:R-:W-:Y:S01]  /*07e0*/  IMAD.MOV.U32 R9, RZ, RZ, 0x3effffff ;  /* 0x3effffffff097424 */ /* 0x000fe200078e00ff */
[----:B------:R-:W-:Y:S01]  /*07f0*/  LOP3.LUT P1, RZ, R0, 0x2, RZ, 0xc0, !PT ;  /* 0x0000000200ff7812 */ /* 0x000fe2000782c0ff */
[----:B------:R-:W0:Y:S01]  /*0800*/  F2I.NTZ R2, R2 ;  /* 0x0000000200027305 */ /* 0x000e220000203100 */
[----:B------:R-:W-:Y:S01]  /*0810*/  FSEL R8, R8, -0.00019574658654164522886, !P0 ;  /* 0xb94d415308087808 */ /* 0x000fe20004000000 */
[----:B------:R-:W-:Y:S01]  /*0820*/  BSSY.RECONVERGENT B0, `(.L_x_7) ;  /* 0x0000046000007945 */ /* 0x000fe20003800200 */
[----:B------:R-:W-:-:S02]  /*0830*/  FSEL R12, R12, 0.0083327032625675201416, !P0 ;  /* 0x3c0885e40c0c7808 */ /* 0x000fc40004000000 */
[----:B------:R-:W-:-:S03]  /*0840*/  FSEL R0, R3, 1, P0 ;  /* 0x3f80000003007808 */ /* 0x000fc60000000000 */
[----:B------:R-:W-:Y:S01]  /*0850*/  FFMA R8, R5, R8, R12 ;  /* 0x0000000805087223 */ /* 0x000fe2000000000c */
[----:B------:R-:W-:Y:S02]  /*0860*/  FSEL R12, -R9, -0.16666662693023681641, !P0 ;  /* 0xbe2aaaa8090c7808 */ /* 0x000fe40004000100 */
[----:B------:R-:W-:-:S03]  /*0870*/  FSETP.GE.AND P0, PT, |R11|, 105615, PT ;  /* 0x47ce47800b00780b */ /* 0x000fc60003f06200 */
[C---:B------:R-:W-:Y:S01]  /*0880*/  FFMA R8, R5.reuse, R8, R12 ;  /* 0x0000000805087223 */ /* 0x040fe2000000000c */
[----:B0-----:R-:W-:Y:S01]  /*0890*/  I2FP.F32.S32 R16, R2 ;  /* 0x0000000200107245 */ /* 0x001fe20000201400 */
[----:B------:R-:W-:-:S04]  /*08a0*/  FFMA R5, R5, R0, RZ ;  /* 0x0000000005057223 */ /* 0x000fc800000000ff */
[----:B------:R-:W-:Y:S01]  /*08b0*/  FFMA R3, R16, -1.5707962512969970703, R11 ;  /* 0xbfc90fda10037823 */ /* 0x000fe2000000000b */
[----:B------:R-:W-:-:S03]  /*08c0*/  FFMA R9, R5, R8, R0 ;  /* 0x0000000805097223 */ /* 0x000fc60000000000 */
[----:B------:R-:W-:Y:S01]  /*08d0*/  FFMA R3, R16, -7.5497894158615963534e-08, R3 ;  /* 0xb3a2216810037823 */ /* 0x000fe20000000003 */
[----:B------:R-:W-:-:S03]  /*08e0*/  @P1 FADD R9, RZ, -R9 ;  /* 0x80000009ff091221 */ /* 0x000fc60000000000 */
[----:B------:R-:W-:Y:S01]  /*08f0*/  FFMA R0, R16, -5.3903029534742383927e-15, R3 ;  /* 0xa7c234c510007823 */ /* 0x000fe20000000003 */
[----:B------:R-:W-:Y:S06]  /*0900*/  @!P0 BRA `(.L_x_8) ;  /* 0x0000000000dc8947 */ /* 0x000fec0003800000 */
        /* <DEDUP_REMOVED lines=11> */
.L_x_9:
        /* <DEDUP_REMOVED lines=44> */
.L_x_8:
[----:B------:R-:W-:Y:S05]  /*0c80*/  BSYNC.RECONVERGENT B0 ;  /* 0x0000000000007941 */ /* 0x000fea0003800200 */
.L_x_7:
[----:B------:R-:W-:Y:S01]  /*0c90*/  FMUL R11, R0, R0 ;  /* 0x00000000000b7220 */ /* 0x000fe20000400000 */
[C---:B------:R-:W-:Y:S01]  /*0ca0*/  LOP3.LUT R3, R2.reuse, 0x1, RZ, 0xc0, !PT ;  /* 0x0000000102037812 */ /* 0x040fe200078ec0ff */
[----:B------:R-:W-:Y:S01]  /*0cb0*/  IMAD.MOV.U32 R8, RZ, RZ, 0x3c0885e4 ;  /* 0x3c0885e4ff087424 */ /* 0x000fe200078e00ff */
[----:B------:R-:W0:Y:S01]  /*0cc0*/  LDCU UR4, c[0x0][0x388] ;  /* 0x00007100ff0477ac */ /* 0x000e220008000800 */
[----:B------:R-:W-:Y:S01]  /*0cd0*/  FFMA R14, R11, R14, -0.0013887860113754868507 ;  /* 0xbab607ed0b0e7423 */ /* 0x000fe2000000000e */
[----:B------:R-:W-:Y:S01]  /*0ce0*/  ISETP.NE.U32.AND P0, PT, R3, 0x1, PT ;  /* 0x000000010300780c */ /* 0x000fe20003f05070 */
[----:B------:R-:W-:Y:S02]  /*0cf0*/  VIADD R5, R2, 0x1 ;  /* 0x0000000102057836 */ /* 0x000fe40000000000 */
[----:B------:R-:W1:Y:S01]  /*0d00*/  LDC.64 R2, c[0x0][0x380] ;  /* 0x0000e000ff027b82 */ /* 0x000e620000000a00 */
[----:B------:R-:W-:Y:S01]  /*0d10*/  IMAD.MOV.U32 R12, RZ, RZ, 0x3e2aaaa8 ;  /* 0x3e2aaaa8ff0c7424 */ /* 0x000fe200078e00ff */
[----:B------:R-:W-:-:S02]  /*0d20*/  FSEL R14, R14, -0.00019574658654164522886, P0 ;  /* 0xb94d41530e0e7808 */ /* 0x000fc40000000000 */
[----:B------:R-:W-:Y:S02]  /*0d30*/  FSEL R8, R8, 0.041666727513074874878, !P0 ;  /* 0x3d2aaabb08087808 */ /* 0x000fe40004000000 */
[----:B------:R-:W-:Y:S02]  /*0d40*/  LOP3.LUT P1, RZ, R5, 0x2, RZ, 0xc0, !PT ;  /* 0x0000000205ff7812 */ /* 0x000fe4000782c0ff */
[----:B------:R-:W-:Y:S01]  /*0d50*/  FSEL R5, -R12, -0.4999999701976776123, !P0 ;  /* 0xbeffffff0c057808 */ /* 0x000fe20004000100 */
[----:B------:R-:W-:Y:S01]  /*0d60*/  FFMA R8, R11, R14, R8 ;  /* 0x0000000e0b087223 */ /* 0x000fe20000000008 */
[----:B------:R-:W-:-:S03]  /*0d70*/  FSEL R0, R0, 1, !P0 ;  /* 0x3f80000000007808 */ /* 0x000fc60004000000 */
[C---:B------:R-:W-:Y:S02]  /*0d80*/  FFMA R5, R11.reuse, R8, R5 ;  /* 0x000000080b057223 */ /* 0x040fe40000000005 */
[----:B------:R-:W-:-:S04]  /*0d90*/  FFMA R11, R11, R0, RZ ;  /* 0x000000000b0b7223 */ /* 0x000fc800000000ff */
[----:B------:R-:W-:Y:S01]  /*0da0*/  FFMA R0, R11, R5, R0 ;  /* 0x000000050b007223 */ /* 0x000fe20000000000 */
[----:B0-----:R-:W-:Y:S02]  /*0db0*/  IMAD R5, R10, UR4, R7 ;  /* 0x000000040a057c24 */ /* 0x001fe4000f8e0207 */
[----:B------:R-:W-:Y:S02]  /*0dc0*/  IMAD.MOV.U32 R7, RZ, RZ, 0x3f800000 ;  /* 0x3f800000ff077424 */ /* 0x000fe400078e00ff */
[----:B------:R-:W-:Y:S01]  /*0dd0*/  @P1 FADD R0, RZ, -R0 ;  /* 0x80000000ff001221 */ /* 0x000fe20000000000 */
[----:B-1----:R-:W-:-:S04]  /*0de0*/  IMAD.WIDE.U32 R2, R5, 0x10, R2 ;  /* 0x0000001005027825 */ /* 0x002fc800078e0002 */
[----:B------:R-:W-:-:S05]  /*0df0*/  FMUL R5, R9, R0 ;  /* 0x0000000009057220 */ /* 0x000fca0000400000 */
[----:B------:R-:W-:Y:S01]  /*0e00*/  STG.E.128 desc[UR6][R2.64], R4 ;  /* 0x0000000402007986 */ /* 0x000fe2000c101d06 */
[----:B------:R-:W-:Y:S05]  /*0e10*/  EXIT ;  /* 0x000000000000794d */ /* 0x000fea0003800000 */
        .weak           $__internal_0_$__cuda_sm3x_div_rn_noftz_f32_slowpath
        .type           $__internal_0_$__cuda_sm3x_div_rn_noftz_f32_slowpath,@function
        .size           $__internal_0_$__cuda_sm3x_div_rn_noftz_f32_slowpath,(.L_x_22 - $__internal_0_$__cuda_sm3x_div_rn_noftz_f32_slowpath)
$__internal_0_$__cuda_sm3x_div_rn_noftz_f32_slowpath:
[----:B------:R-:W-:Y:S01]  /*0e20*/  SHF.R.U32.HI R6, RZ, 0x17, R3 ;  /* 0x00000017ff067819 */ /* 0x000fe20000011603 */
[----:B------:R-:W-:Y:S01]  /*0e30*/  BSSY.RECONVERGENT B1, `(.L_x_10) ;  /* 0x0000062000017945 */ /* 0x000fe20003800200 */
[----:B------:R-:W-:Y:S02]  /*0e40*/  SHF.R.U32.HI R5, RZ, 0x17, R0 ;  /* 0x00000017ff057819 */ /* 0x000fe40000011600 */
[----:B------:R-:W-:Y:S02]  /*0e50*/  LOP3.LUT R12, R6, 0xff, RZ, 0xc0, !PT ;  /* 0x000000ff060c7812 */ /* 0x000fe400078ec0ff */
[----:B------:R-:W-:-:S03]  /*0e60*/  LOP3.LUT R11, R5, 0xff, RZ, 0xc0, !PT ;  /* 0x000000ff050b7812 */ /* 0x000fc600078ec0ff */
[----:B------:R-:W-:Y:S02]  /*0e70*/  VIADD R8, R12, 0xffffffff ;  /* 0xffffffff0c087836 */ /* 0x000fe40000000000 */
[----:B------:R-:W-:-:S03]  /*0e80*/  VIADD R6, R11, 0xffffffff ;  /* 0xffffffff0b067836 */ /* 0x000fc60000000000 */
[----:B------:R-:W-:-:S04]  /*0e90*/  ISETP.GT.U32.AND P0, PT, R8, 0xfd, PT ;  /* 0x000000fd0800780c */ /* 0x000fc80003f04070 */
[----:B------:R-:W-:-:S13]  /*0ea0*/  ISETP.GT.U32.OR P0, PT, R6, 0xfd, P0 ;  /* 0x000000fd0600780c */ /* 0x000fda0000704470 */
[----:B------:R-:W-:Y:S01]  /*0eb0*/  @!P0 IMAD.MOV.U32 R5, RZ, RZ, RZ ;  /* 0x000000ffff058224 */ /* 0x000fe200078e00ff */
[----:B------:R-:W-:Y:S06]  /*0ec0*/  @!P0 BRA `(.L_x_11) ;  /* 0x00000000005c8947 */ /* 0x000fec0003800000 */
[----:B------:R-:W-:Y:S02]  /*0ed0*/  FSETP.GTU.FTZ.AND P0, PT, |R0|, +INF , PT ;  /* 0x7f8000000000780b */ /* 0x000fe40003f1c200 */
[----:B------:R-:W-:-:S04]  /*0ee0*/  FSETP.GTU.FTZ.AND P1, PT, |R3|, +INF , PT ;  /* 0x7f8000000300780b */ /* 0x000fc80003f3c200 */
[----:B------:R-:W-:-:S13]  /*0ef0*/  PLOP3.LUT P0, PT, P0, P1, PT, 0xf8, 0x8f ;  /* 0x00000000008f781c */ /* 0x000fda0000703f70 */
[----:B------:R-:W-:Y:S05]  /*0f00*/  @P0 BRA `(.L_x_12) ;  /* 0x00000004004c0947 */ /* 0x000fea0003800000 */
[----:B------:R-:W-:-:S13]  /*0f10*/  LOP3.LUT P0, RZ, R3, 0x7fffffff, R0, 0xc8, !PT ;  /* 0x7fffffff03ff7812 */ /* 0x000fda000780c800 */
[----:B------:R-:W-:Y:S05]  /*0f20*/  @!P0 BRA `(.L_x_13) ;  /* 0x00000004003c8947 */ /* 0x000fea0003800000 */
[C---:B------:R-:W-:Y:S02]  /*0f30*/  FSETP.NEU.FTZ.AND P2, PT, |R0|.reuse, +INF , PT ;  /* 0x7f8000000000780b */ /* 0x040fe40003f5d200 */
[----:B------:R-:W-:Y:S02]  /*0f40*/  FSETP.NEU.FTZ.AND P1, PT, |R3|, +INF , PT ;  /* 0x7f8000000300780b */ /* 0x000fe40003f3d200 */
[----:B------:R-:W-:-:S11]  /*0f50*/  FSETP.NEU.FTZ.AND P0, PT, |R0|, +INF , PT ;  /* 0x7f8000000000780b */ /* 0x000fd60003f1d200 */
[----:B------:R-:W-:Y:S05]  /*0f60*/  @!P1 BRA !P2, `(.L_x_13) ;  /* 0x00000004002c9947 */ /* 0x000fea0005000000 */
[----:B------:R-:W-:-:S04]  /*0f70*/  LOP3.LUT P2, RZ, R0, 0x7fffffff, RZ, 0xc0, !PT ;  /* 0x7fffffff00ff7812 */ /* 0x000fc8000784c0ff */
[----:B------:R-:W-:-:S13]  /*0f80*/  PLOP3.LUT P1, PT, P1, P2, PT, 0x2f, 0xf2 ;  /* 0x0000000000f2781c */ /* 0x000fda0000f24577 */
[----:B------:R-:W-:Y:S05]  /*0f90*/  @P1 BRA `(.L_x_14) ;  /* 0x0000000400181947 */ /* 0x000fea0003800000 */
[----:B------:R-:W-:-:S04]  /*0fa0*/  LOP3.LUT P1, RZ, R3, 0x7fffffff, RZ, 0xc0, !PT ;  /* 0x7fffffff03ff7812 */ /* 0x000fc8000782c0ff */
[----:B------:R-:W-:-:S13]  /*0fb0*/  PLOP3.LUT P0, PT, P0, P1, PT, 0x2f, 0xf2 ;  /* 0x0000000000f2781c */ /* 0x000fda0000702577 */
[----:B------:R-:W-:Y:S05]  /*0fc0*/  @P0 BRA `(.L_x_15) ;  /* 0x0000000400000947 */ /* 0x000fea0003800000 */
[----:B------:R-:W-:Y:S02]  /*0fd0*/  ISETP.GE.AND P0, PT, R6, RZ, PT ;  /* 0x000000ff0600720c */ /* 0x000fe40003f06270 */
[----:B------:R-:W-:-:S11]  /*0fe0*/  ISETP.GE.AND P1, PT, R8, RZ, PT ;  /* 0x000000ff0800720c */ /* 0x000fd60003f26270 */
[----:B------:R-:W-:Y:S02]  /*0ff0*/  @P0 IMAD.MOV.U32 R5, RZ, RZ, RZ ;  /* 0x000000ffff050224 */ /* 0x000fe400078e00ff */
[----:B------:R-:W-:Y:S01]  /*1000*/  @!P0 FFMA R0, R0, 1.84467440737095516160e+19, RZ ;  /* 0x5f80000000008823 */ /* 0x000fe200000000ff */
[----:B------:R-:W-:Y:S02]  /*1010*/  @!P0 IMAD.MOV.U32 R5, RZ, RZ, -0x40 ;  /* 0xffffffc0ff058424 */ /* 0x000fe400078e00ff */
[----:B------:R-:W-:Y:S02]  /*1020*/  @!P1 FFMA R3, R3, 1.84467440737095516160e+19, RZ ;  /* 0x5f80000003039823 */ /* 0x000fe400000000ff */
[----:B------:R-:W-:-:S07]  /*1030*/  @!P1 VIADD R5, R5, 0x40 ;  /* 0x0000004005059836 */ /* 0x000fce0000000000 */
.L_x_11:
[----:B------:R-:W-:Y:S01]  /*1040*/  LEA R6, R12, 0xc0800000, 0x17 ;  /* 0xc08000000c067811 */ /* 0x000fe200078eb8ff */
[----:B------:R-:W-:Y:S04]  /*1050*/  BSSY.RECONVERGENT B2, `(.L_x_16) ;  /* 0x0000036000027945 */ /* 0x000fe80003800200 */
[----:B------:R-:W-:Y:S02]  /*1060*/  IMAD.IADD R6, R3, 0x1, -R6 ;  /* 0x0000000103067824 */ /* 0x000fe400078e0a06 */
[----:B------:R-:W-:Y:S02]  /*1070*/  VIADD R3, R11, 0xffffff81 ;  /* 0xffffff810b037836 */ /* 0x000fe40000000000 */
[----:B------:R0:W1:Y:S01]  /*1080*/  MUFU.RCP R8, R6 ;  /* 0x0000000600087308 */ /* 0x0000620000001000 */
[----:B------:R-:W-:Y:S01]  /*1090*/  FADD.FTZ R9, -R6, -RZ ;  /* 0x800000ff06097221 */ /* 0x000fe20000010100 */
[C---:B------:R-:W-:Y:S01]  /*10a0*/  IMAD R0, R3.reuse, -0x800000, R0 ;  /* 0xff80000003007824 */ /* 0x040fe200078e0200 */
[----:B0-----:R-:W-:-:S05]  /*10b0*/  IADD3 R6, PT, PT, R3, 0x7f, -R12 ;  /* 0x0000007f03067810 */ /* 0x001fca0007ffe80c */
[----:B------:R-:W-:Y:S02]  /*10c0*/  IMAD.IADD R6, R6, 0x1, R5 ;  /* 0x0000000106067824 */ /* 0x000fe400078e0205 */
[----:B-1----:R-:W-:-:S04]  /*10d0*/  FFMA R11, R8, R9, 1 ;  /* 0x3f800000080b7423 */ /* 0x002fc80000000009 */
[----:B------:R-:W-:-:S04]  /*10e0*/  FFMA R13, R8, R11, R8 ;  /* 0x0000000b080d7223 */ /* 0x000fc80000000008 */
[----:B------:R-:W-:-:S04]  /*10f0*/  FFMA R8, R0, R13, RZ ;  /* 0x0000000d00087223 */ /* 0x000fc800000000ff */
[----:B------:R-:W-:-:S04]  /*1100*/  FFMA R11, R9, R8, R0 ;  /* 0x00000008090b7223 */ /* 0x000fc80000000000 */
[----:B------:R-:W-:-:S04]  /*1110*/  FFMA R8, R13, R11, R8 ;  /* 0x0000000b0d087223 */ /* 0x000fc80000000008 */
[----:B------:R-:W-:-:S04]  /*1120*/  FFMA R9, R9, R8, R0 ;  /* 0x0000000809097223 */ /* 0x000fc80000000000 */
[----:B------:R-:W-:-:S05]  /*1130*/  FFMA R0, R13, R9, R8 ;  /* 0x000000090d007223 */ /* 0x000fca0000000008 */
[----:B------:R-:W-:-:S04]  /*1140*/  SHF.R.U32.HI R3, RZ, 0x17, R0 ;  /* 0x00000017ff037819 */ /* 0x000fc80000011600 */
[----:B------:R-:W-:-:S05]  /*1150*/  LOP3.LUT R3, R3, 0xff, RZ, 0xc0, !PT ;  /* 0x000000ff03037812 */ /* 0x000fca00078ec0ff */
[----:B------:R-:W-:-:S04]  /*1160*/  IMAD.IADD R11, R3, 0x1, R6 ;  /* 0x00000001030b7824 */ /* 0x000fc800078e0206 */
[----:B------:R-:W-:-:S05]  /*1170*/  VIADD R3, R11, 0xffffffff ;  /* 0xffffffff0b037836 */ /* 0x000fca0000000000 */
[----:B------:R-:W-:-:S13]  /*1180*/  ISETP.GE.U32.AND P0, PT, R3, 0xfe, PT ;  /* 0x000000fe0300780c */ /* 0x000fda0003f06070 */
[----:B------:R-:W-:Y:S05]  /*1190*/  @!P0 BRA `(.L_x_17) ;  /* 0x0000000000808947 */ /* 0x000fea0003800000 */
[----:B------:R-:W-:-:S13]  /*11a0*/  ISETP.GT.AND P0, PT, R11, 0xfe, PT ;  /* 0x000000fe0b00780c */ /* 0x000fda0003f04270 */
[----:B------:R-:W-:Y:S05]  /*11b0*/  @P0 BRA `(.L_x_18) ;  /* 0x00000000006c0947 */ /* 0x000fea0003800000 */
[----:B------:R-:W-:-:S13]  /*11c0*/  ISETP.GE.AND P0, PT, R11, 0x1, PT ;  /* 0x000000010b00780c */ /* 0x000fda0003f06270 */
[----:B------:R-:W-:Y:S05]  /*11d0*/  @P0 BRA `(.L_x_19) ;  /* 0x0000000000740947 */ /* 0x000fea0003800000 */
[----:B------:R-:W-:Y:S02]  /*11e0*/  ISETP.GE.AND P0, PT, R11, -0x18, PT ;  /* 0xffffffe80b00780c */ /* 0x000fe40003f06270 */
[----:B------:R-:W-:-:S11]  /*11f0*/  LOP3.LUT R0, R0, 0x80000000, RZ, 0xc0, !PT ;  /* 0x8000000000007812 */ /* 0x000fd600078ec0ff */
[----:B------:R-:W-:Y:S05]  /*1200*/  @!P0 BRA `(.L_x_19) ;  /* 0x0000000000688947 */ /* 0x000fea0003800000 */
[CCC-:B------:R-:W-:Y:S01]  /*1210*/  FFMA.RZ R3, R13.reuse, R9.reuse, R8.reuse ;  /* 0x000000090d037223 */ /* 0x1c0fe2000000c008 */
[-CC-:B------:R-:W-:Y:S01]  /*1220*/  FFMA.RM R6, R13, R9.reuse, R8.reuse ;  /* 0x000000090d067223 */ /* 0x180fe20000004008 */
[C---:B------:R-:W-:Y:S02]  /*1230*/  ISETP.NE.AND P2, PT, R11.reuse, RZ, PT ;  /* 0x000000ff0b00720c */ /* 0x040fe40003f45270 */
[----:B------:R-:W-:Y:S02]  /*1240*/  ISETP.NE.AND P1, PT, R11, RZ, PT ;  /* 0x000000ff0b00720c */ /* 0x000fe40003f25270 */
[----:B------:R-:W-:Y:S01]  /*1250*/  LOP3.LUT R5, R3, 0x7fffff, RZ, 0xc0, !PT ;  /* 0x007fffff03057812 */ /* 0x000fe200078ec0ff */
[----:B------:R-:W-:Y:S01]  /*1260*/  FFMA.RP R3, R13, R9, R8 ;  /* 0x000000090d037223 */ /* 0x000fe20000008008 */
[----:B------:R-:W-:Y:S02]  /*1270*/  VIADD R8, R11, 0x20 ;  /* 0x000000200b087836 */ /* 0x000fe40000000000 */
[----:B------:R-:W-:Y:S01]  /*1280*/  LOP3.LUT R5, R5, 0x800000, RZ, 0xfc, !PT ;  /* 0x0080000005057812 */ /* 0x000fe200078efcff */
[----:B------:R-:W-:Y:S01]  /*1290*/  IMAD.MOV R9, RZ, RZ, -R11 ;  /* 0x000000ffff097224 */ /* 0x000fe200078e0a0b */
[----:B------:R-:W-:-:S02]  /*12a0*/  FSETP.NEU.FTZ.AND P0, PT, R3, R6, PT ;  /* 0x000000060300720b */ /* 0x000fc40003f1d000 */
[----:B------:R-:W-:Y:S02]  /*12b0*/  SHF.L.U32 R8, R5, R8, RZ ;  /* 0x0000000805087219 */ /* 0x000fe400000006ff */
[----:B------:R-:W-:Y:S02]  /*12c0*/  SEL R6, R9, RZ, P2 ;  /* 0x000000ff09067207 */ /* 0x000fe40001000000 */
[----:B------:R-:W-:Y:S02]  /*12d0*/  ISETP.NE.AND P1, PT, R8, RZ, P1 ;  /* 0x000000ff0800720c */ /* 0x000fe40000f25270 */
[----:B------:R-:W-:Y:S02]  /*12e0*/  SHF.R.U32.HI R6, RZ, R6, R5 ;  /* 0x00000006ff067219 */ /* 0x000fe40000011605 */
[----:B------:R-:W-:Y:S02]  /*12f0*/  PLOP3.LUT P0, PT, P0, P1, PT, 0xf8, 0x8f ;  /* 0x00000000008f781c */ /* 0x000fe40000703f70 */
[----:B------:R-:W-:-:S02]  /*1300*/  SHF.R.U32.HI R8, RZ, 0x1, R6 ;  /* 0x00000001ff087819 */ /* 0x000fc40000011606 */
[----:B------:R-:W-:-:S04]  /*1310*/  SEL R3, RZ, 0x1, !P0 ;  /* 0x00000001ff037807 */ /* 0x000fc80004000000 */
[----:B------:R-:W-:-:S04]  /*1320*/  LOP3.LUT R3, R3, 0x1, R8, 0xf8, !PT ;  /* 0x0000000103037812 */ /* 0x000fc800078ef808 */
[----:B------:R-:W-:-:S05]  /*1330*/  LOP3.LUT R3, R3, R6, RZ, 0xc0, !PT ;  /* 0x0000000603037212 */ /* 0x000fca00078ec0ff */
[----:B------:R-:W-:-:S05]  /*1340*/  IMAD.IADD R3, R8, 0x1, R3 ;  /* 0x0000000108037824 */ /* 0x000fca00078e0203 */
[----:B------:R-:W-:Y:S01]  /*1350*/  LOP3.LUT R0, R3, R0, RZ, 0xfc, !PT ;  /* 0x0000000003007212 */ /* 0x000fe200078efcff */
[----:B------:R-:W-:Y:S06]  /*1360*/  BRA `(.L_x_19) ;  /* 0x0000000000107947 */ /* 0x000fec0003800000 */
.L_x_18:
[----:B------:R-:W-:-:S04]  /*1370*/  LOP3.LUT R0, R0, 0x80000000, RZ, 0xc0, !PT ;  /* 0x8000000000007812 */ /* 0x000fc800078ec0ff */
[----:B------:R-:W-:Y:S01]  /*1380*/  LOP3.LUT R0, R0, 0x7f800000, RZ, 0xfc, !PT ;  /* 0x7f80000000007812 */ /* 0x000fe200078efcff */
[----:B------:R-:W-:Y:S06]  /*1390*/  BRA `(.L_x_19) ;  /* 0x0000000000047947 */ /* 0x000fec0003800000 */
.L_x_17:
[----:B------:R-:W-:-:S07]  /*13a0*/  IMAD R0, R6, 0x800000, R0 ;  /* 0x0080000006007824 */ /* 0x000fce00078e0200 */
.L_x_19:
[----:B------:R-:W-:Y:S05]  /*13b0*/  BSYNC.RECONVERGENT B2 ;  /* 0x0000000000027941 */ /* 0x000fea0003800200 */
.L_x_16:
[----:B------:R-:W-:Y:S05]  /*13c0*/  BRA `(.L_x_20) ;  /* 0x0000000000207947 */ /* 0x000fea0003800000 */
.L_x_15:
[----:B------:R-:W-:-:S04]  /*13d0*/  LOP3.LUT R0, R3, 0x80000000, R0, 0x48, !PT ;  /* 0x8000000003007812 */ /* 0x000fc800078e4800 */
[----:B------:R-:W-:Y:S01]  /*13e0*/  LOP3.LUT R0, R0, 0x7f800000, RZ, 0xfc, !PT ;  /* 0x7f80000000007812 */ /* 0x000fe200078efcff */
[----:B------:R-:W-:Y:S06]  /*13f0*/  BRA `(.L_x_20) ;  /* 0x0000000000147947 */ /* 0x000fec0003800000 */
.L_x_14:
[----:B------:R-:W-:Y:S01]  /*1400*/  LOP3.LUT R0, R3, 0x80000000, R0, 0x48, !PT ;  /* 0x8000000003007812 */ /* 0x000fe200078e4800 */
[----:B------:R-:W-:Y:S06]  /*1410*/  BRA `(.L_x_20) ;  /* 0x00000000000c7947 */ /* 0x000fec0003800000 */
.L_x_13:
[----:B------:R-:W0:Y:S01]  /*1420*/  MUFU.RSQ R0, -QNAN ;  /* 0xffc0000000007908 */ /* 0x000e220000001400 */
[----:B------:R-:W-:Y:S05]  /*1430*/  BRA `(.L_x_20) ;  /* 0x0000000000047947 */ /* 0x000fea0003800000 */
.L_x_12:
[----:B------:R-:W-:-:S07]  /*1440*/  FADD.FTZ R0, R0, R3 ;  /* 0x0000000300007221 */ /* 0x000fce0000010000 */
.L_x_20:
[----:B------:R-:W-:Y:S05]  /*1450*/  BSYNC.RECONVERGENT B1 ;  /* 0x0000000000017941 */ /* 0x000fea0003800200 */
.L_x_10:
[----:B------:R-:W-:-:S04]  /*1460*/  IMAD.MOV.U32 R5, RZ, RZ, 0x0 ;  /* 0x00000000ff057424 */ /* 0x000fc800078e00ff */
[----:B0-----:R-:W-:Y:S05]  /*1470*/  RET.REL.NODEC R4 `(_Z18sinwave_vbo_kernelP6float4jjf) ;  /* 0xffffffe804e07950 */ /* 0x001fea0003c3ffff */
.L_x_21:
[----:B------:R-:W-:-:S00]  /*1480*/  BRA `(.L_x_21) ;  /* 0xfffffffc00fc7947 */ /* 0x000fc0000383ffff */
[----:B------:R-:W-:-:S00]  /*1490*/  NOP ;  /* 0x0000000000007918 */ /* 0x000fc00000000000 */
        /* <DEDUP_REMOVED lines=14> */
.L_x_22:


//--------------------- .nv.global.init           --------------------------
	.section	.nv.global.init,"aw",@progbits
	.align	4
.nv.global.init:
	.type		__cudart_i2opi_f,@object
	.size		__cudart_i2opi_f,(.L_0 - __cudart_i2opi_f)
__cudart_i2opi_f:
        /*0000*/ 	.byte	0x41, 0x90, 0x43, 0x3c, 0x99, 0x95, 0x62, 0xdb, 0xc0, 0xdd, 0x34, 0xf5, 0xd1, 0x57, 0x27, 0xfc
        /*0010*/ 	.byte	0x29, 0x15, 0x44, 0x4e, 0x6e, 0x83, 0xf9, 0xa2
.L_0:


//--------------------- .nv.shared.reserved.0     --------------------------
	.section	.nv.shared.reserved.0,"aw",@nobits
	.weak		__nv_reservedSMEM_offset_0_alias
	.size		__nv_reservedSMEM_offset_0_alias, 0, 64
	.other		__nv_reservedSMEM_offset_0_alias,@"STO_CUDA_RESERVED_SHARED STV_DEFAULT"
__nv_reservedSMEM_offset_0_alias:
	.zero		0
	.zero		64


//--------------------- .nv.constant0._Z18sinwave_vbo_kernelP6float4jjf --------------------------
	.section	.nv.constant0._Z18sinwave_vbo_kernelP6float4jjf,"a",@progbits
	.sectionflags	@""
	.align	4
.nv.constant0._Z18sinwave_vbo_kernelP6float4jjf:
	.zero		916


//--------------------- SYMBOLS --------------------------

	.type		.nv.reservedSmem.offset0,@object
	.size		.nv.reservedSmem.offset0,0x4
